//
// Generated by NVIDIA NVVM Compiler
//
// Compiler Build ID: CL-36424714
// Cuda compilation tools, release 13.0, V13.0.88
// Based on NVVM 20.0.0
//

.version 9.0
.target sm_100
.address_size 64

	// .globl	_Z17cudaConvolution2DPfS_S_iii

.visible .entry _Z17cudaConvolution2DPfS_S_iii(
	.param .u64 .ptr .align 1 _Z17cudaConvolution2DPfS_S_iii_param_0,
	.param .u64 .ptr .align 1 _Z17cudaConvolution2DPfS_S_iii_param_1,
	.param .u64 .ptr .align 1 _Z17cudaConvolution2DPfS_S_iii_param_2,
	.param .u32 _Z17cudaConvolution2DPfS_S_iii_param_3,
	.param .u32 _Z17cudaConvolution2DPfS_S_iii_param_4,
	.param .u32 _Z17cudaConvolution2DPfS_S_iii_param_5
)
{
	.reg .pred 	%p<15>;
	.reg .b32 	%r<51>;
	.reg .b32 	%f<134>;
	.reg .b64 	%rd<45>;

	ld.param.u64 	%rd10, [_Z17cudaConvolution2DPfS_S_iii_param_0];
	ld.param.u64 	%rd11, [_Z17cudaConvolution2DPfS_S_iii_param_1];
	ld.param.u64 	%rd9, [_Z17cudaConvolution2DPfS_S_iii_param_2];
	ld.param.u32 	%r21, [_Z17cudaConvolution2DPfS_S_iii_param_3];
	ld.param.u32 	%r22, [_Z17cudaConvolution2DPfS_S_iii_param_4];
	ld.param.u32 	%r23, [_Z17cudaConvolution2DPfS_S_iii_param_5];
	cvta.to.global.u64 	%rd1, %rd11;
	cvta.to.global.u64 	%rd2, %rd10;
	mov.u32 	%r24, %ctaid.y;
	mov.u32 	%r25, %ntid.y;
	mov.u32 	%r26, %tid.y;
	mad.lo.s32 	%r1, %r24, %r25, %r26;
	mov.u32 	%r27, %ctaid.x;
	mov.u32 	%r28, %ntid.x;
	mov.u32 	%r29, %tid.x;
	mad.lo.s32 	%r2, %r27, %r28, %r29;
	max.s32 	%r30, %r1, %r2;
	setp.ge.s32 	%p1, %r30, %r22;
	@%p1 bra 	$L__BB0_18;
	setp.lt.s32 	%p2, %r23, 1;
	mov.f32 	%f132, 0f00000000;
	@%p2 bra 	$L__BB0_17;
	and.b32  	%r3, %r23, 15;
	and.b32  	%r4, %r23, 7;
	and.b32  	%r5, %r23, 2147483632;
	and.b32  	%r6, %r23, 3;
	neg.s32 	%r7, %r5;
	add.s64 	%rd3, %rd2, 32;
	mov.f32 	%f132, 0f00000000;
	mov.b32 	%r45, 0;
$L__BB0_3:
	setp.lt.u32 	%p3, %r23, 16;
	add.s32 	%r33, %r45, %r1;
	mad.lo.s32 	%r9, %r33, %r21, %r2;
	mul.lo.s32 	%r10, %r45, %r23;
	mov.b32 	%r49, 0;
	@%p3 bra 	$L__BB0_6;
	mul.wide.u32 	%rd12, %r10, 4;
	add.s64 	%rd13, %rd1, %rd12;
	add.s64 	%rd44, %rd13, 32;
	mov.u32 	%r46, %r9;
	mov.u32 	%r47, %r7;
$L__BB0_5:
	.pragma "nounroll";
	mul.wide.s32 	%rd14, %r46, 4;
	add.s64 	%rd15, %rd3, %rd14;
	ld.global.f32 	%f20, [%rd15+-32];
	ld.global.f32 	%f21, [%rd44+-32];
	fma.rn.f32 	%f22, %f20, %f21, %f132;
	ld.global.f32 	%f23, [%rd15+-28];
	ld.global.f32 	%f24, [%rd44+-28];
	fma.rn.f32 	%f25, %f23, %f24, %f22;
	ld.global.f32 	%f26, [%rd15+-24];
	ld.global.f32 	%f27, [%rd44+-24];
	fma.rn.f32 	%f28, %f26, %f27, %f25;
	ld.global.f32 	%f29, [%rd15+-20];
	ld.global.f32 	%f30, [%rd44+-20];
	fma.rn.f32 	%f31, %f29, %f30, %f28;
	ld.global.f32 	%f32, [%rd15+-16];
	ld.global.f32 	%f33, [%rd44+-16];
	fma.rn.f32 	%f34, %f32, %f33, %f31;
	ld.global.f32 	%f35, [%rd15+-12];
	ld.global.f32 	%f36, [%rd44+-12];
	fma.rn.f32 	%f37, %f35, %f36, %f34;
	ld.global.f32 	%f38, [%rd15+-8];
	ld.global.f32 	%f39, [%rd44+-8];
	fma.rn.f32 	%f40, %f38, %f39, %f37;
	ld.global.f32 	%f41, [%rd15+-4];
	ld.global.f32 	%f42, [%rd44+-4];
	fma.rn.f32 	%f43, %f41, %f42, %f40;
	ld.global.f32 	%f44, [%rd15];
	ld.global.f32 	%f45, [%rd44];
	fma.rn.f32 	%f46, %f44, %f45, %f43;
	ld.global.f32 	%f47, [%rd15+4];
	ld.global.f32 	%f48, [%rd44+4];
	fma.rn.f32 	%f49, %f47, %f48, %f46;
	ld.global.f32 	%f50, [%rd15+8];
	ld.global.f32 	%f51, [%rd44+8];
	fma.rn.f32 	%f52, %f50, %f51, %f49;
	ld.global.f32 	%f53, [%rd15+12];
	ld.global.f32 	%f54, [%rd44+12];
	fma.rn.f32 	%f55, %f53, %f54, %f52;
	ld.global.f32 	%f56, [%rd15+16];
	ld.global.f32 	%f57, [%rd44+16];
	fma.rn.f32 	%f58, %f56, %f57, %f55;
	ld.global.f32 	%f59, [%rd15+20];
	ld.global.f32 	%f60, [%rd44+20];
	fma.rn.f32 	%f61, %f59, %f60, %f58;
	ld.global.f32 	%f62, [%rd15+24];
	ld.global.f32 	%f63, [%rd44+24];
	fma.rn.f32 	%f64, %f62, %f63, %f61;
	ld.global.f32 	%f65, [%rd15+28];
	ld.global.f32 	%f66, [%rd44+28];
	fma.rn.f32 	%f132, %f65, %f66, %f64;
	add.s32 	%r47, %r47, 16;
	add.s32 	%r46, %r46, 16;
	add.s64 	%rd44, %rd44, 64;
	setp.ne.s32 	%p4, %r47, 0;
	mov.u32 	%r49, %r5;
	@%p4 bra 	$L__BB0_5;
$L__BB0_6:
	setp.eq.s32 	%p5, %r3, 0;
	@%p5 bra 	$L__BB0_16;
	add.s32 	%r34, %r3, -1;
	setp.lt.u32 	%p6, %r34, 7;
	@%p6 bra 	$L__BB0_9;
	add.s32 	%r35, %r9, %r49;
	mul.wide.s32 	%rd16, %r35, 4;
	add.s64 	%rd17, %rd2, %rd16;
	ld.global.f32 	%f68, [%rd17];
	add.s32 	%r36, %r49, %r10;
	mul.wide.u32 	%rd18, %r36, 4;
	add.s64 	%rd19, %rd1, %rd18;
	ld.global.f32 	%f69, [%rd19];
	fma.rn.f32 	%f70, %f68, %f69, %f132;
	ld.global.f32 	%f71, [%rd17+4];
	cvt.u64.u32 	%rd20, %r10;
	cvt.u64.u32 	%rd21, %r49;
	add.s64 	%rd22, %rd21, %rd20;
	shl.b64 	%rd23, %rd22, 2;
	add.s64 	%rd24, %rd1, %rd23;
	ld.global.f32 	%f72, [%rd24+4];
	fma.rn.f32 	%f73, %f71, %f72, %f70;
	ld.global.f32 	%f74, [%rd17+8];
	ld.global.f32 	%f75, [%rd24+8];
	fma.rn.f32 	%f76, %f74, %f75, %f73;
	ld.global.f32 	%f77, [%rd17+12];
	ld.global.f32 	%f78, [%rd24+12];
	fma.rn.f32 	%f79, %f77, %f78, %f76;
	ld.global.f32 	%f80, [%rd17+16];
	ld.global.f32 	%f81, [%rd24+16];
	fma.rn.f32 	%f82, %f80, %f81, %f79;
	ld.global.f32 	%f83, [%rd17+20];
	ld.global.f32 	%f84, [%rd24+20];
	fma.rn.f32 	%f85, %f83, %f84, %f82;
	ld.global.f32 	%f86, [%rd17+24];
	ld.global.f32 	%f87, [%rd24+24];
	fma.rn.f32 	%f88, %f86, %f87, %f85;
	ld.global.f32 	%f89, [%rd17+28];
	ld.global.f32 	%f90, [%rd24+28];
	fma.rn.f32 	%f132, %f89, %f90, %f88;
	add.s32 	%r49, %r49, 8;
$L__BB0_9:
	setp.eq.s32 	%p7, %r4, 0;
	@%p7 bra 	$L__BB0_16;
	add.s32 	%r37, %r4, -1;
	setp.lt.u32 	%p8, %r37, 3;
	@%p8 bra 	$L__BB0_12;
	add.s32 	%r38, %r9, %r49;
	mul.wide.s32 	%rd25, %r38, 4;
	add.s64 	%rd26, %rd2, %rd25;
	ld.global.f32 	%f92, [%rd26];
	add.s32 	%r39, %r49, %r10;
	mul.wide.u32 	%rd27, %r39, 4;
	add.s64 	%rd28, %rd1, %rd27;
	ld.global.f32 	%f93, [%rd28];
	fma.rn.f32 	%f94, %f92, %f93, %f132;
	ld.global.f32 	%f95, [%rd26+4];
	cvt.u64.u32 	%rd29, %r10;
	cvt.u64.u32 	%rd30, %r49;
	add.s64 	%rd31, %rd30, %rd29;
	shl.b64 	%rd32, %rd31, 2;
	add.s64 	%rd33, %rd1, %rd32;
	ld.global.f32 	%f96, [%rd33+4];
	fma.rn.f32 	%f97, %f95, %f96, %f94;
	ld.global.f32 	%f98, [%rd26+8];
	ld.global.f32 	%f99, [%rd33+8];
	fma.rn.f32 	%f100, %f98, %f99, %f97;
	ld.global.f32 	%f101, [%rd26+12];
	ld.global.f32 	%f102, [%rd33+12];
	fma.rn.f32 	%f132, %f101, %f102, %f100;
	add.s32 	%r49, %r49, 4;
$L__BB0_12:
	setp.eq.s32 	%p9, %r6, 0;
	@%p9 bra 	$L__BB0_16;
	setp.eq.s32 	%p10, %r6, 1;
	add.s32 	%r40, %r9, %r49;
	mul.wide.s32 	%rd34, %r40, 4;
	add.s64 	%rd7, %rd2, %rd34;
	ld.global.f32 	%f103, [%rd7];
	add.s32 	%r41, %r49, %r10;
	mul.wide.u32 	%rd35, %r41, 4;
	add.s64 	%rd36, %rd1, %rd35;
	ld.global.f32 	%f104, [%rd36];
	fma.rn.f32 	%f132, %f103, %f104, %f132;
	@%p10 bra 	$L__BB0_16;
	setp.eq.s32 	%p11, %r6, 2;
	ld.global.f32 	%f105, [%rd7+4];
	cvt.u64.u32 	%rd37, %r10;
	cvt.u64.u32 	%rd38, %r49;
	add.s64 	%rd39, %rd38, %rd37;
	shl.b64 	%rd40, %rd39, 2;
	add.s64 	%rd8, %rd1, %rd40;
	ld.global.f32 	%f106, [%rd8+4];
	fma.rn.f32 	%f132, %f105, %f106, %f132;
	@%p11 bra 	$L__BB0_16;
	ld.global.f32 	%f107, [%rd7+8];
	ld.global.f32 	%f108, [%rd8+8];
	fma.rn.f32 	%f132, %f107, %f108, %f132;
$L__BB0_16:
	add.s32 	%r45, %r45, 1;
	setp.ne.s32 	%p12, %r45, %r23;
	@%p12 bra 	$L__BB0_3;
$L__BB0_17:
	abs.f32 	%f109, %f132;
	mul.f32 	%f110, %f109, 0f4038AA3B;
	ex2.approx.ftz.f32 	%f111, %f110;
	add.f32 	%f112, %f111, 0f3F800000;
	rcp.approx.ftz.f32 	%f113, %f112;
	fma.rn.f32 	%f114, %f113, 0fC0000000, 0f3F800000;
	setp.ge.f32 	%p13, %f109, 0f41102CB4;
	selp.f32 	%f115, 0f3F800000, %f114, %p13;
	copysign.f32 	%f116, %f132, %f115;
	mul.f32 	%f117, %f132, %f132;
	fma.rn.f32 	%f118, %f117, 0f3C80F082, 0fBD563CAE;
	fma.rn.f32 	%f119, %f118, %f117, 0f3E085941;
	fma.rn.f32 	%f120, %f119, %f117, 0fBEAAA9ED;
	fma.rn.f32 	%f121, %f120, %f117, 0f00000000;
	fma.rn.f32 	%f122, %f121, %f132, %f132;
	setp.ge.f32 	%p14, %f109, 0f3F19999A;
	selp.f32 	%f123, %f116, %f122, %p14;
	mov.u32 	%r42, %ctaid.z;
	mad.lo.s32 	%r43, %r22, %r42, %r1;
	mad.lo.s32 	%r44, %r43, %r22, %r2;
	cvta.to.global.u64 	%rd41, %rd9;
	mul.wide.u32 	%rd42, %r44, 4;
	add.s64 	%rd43, %rd41, %rd42;
	st.global.f32 	[%rd43], %f123;
$L__BB0_18:
	ret;

}
	// .globl	_Z15cudaSubsamplingPfS_ii
.visible .entry _Z15cudaSubsamplingPfS_ii(
	.param .u64 .ptr .align 1 _Z15cudaSubsamplingPfS_ii_param_0,
	.param .u64 .ptr .align 1 _Z15cudaSubsamplingPfS_ii_param_1,
	.param .u32 _Z15cudaSubsamplingPfS_ii_param_2,
	.param .u32 _Z15cudaSubsamplingPfS_ii_param_3
)
{
	.reg .pred 	%p<2>;
	.reg .b32 	%r<19>;
	.reg .b32 	%f<10>;
	.reg .b64 	%rd<11>;

	ld.param.u64 	%rd1, [_Z15cudaSubsamplingPfS_ii_param_0];
	ld.param.u64 	%rd2, [_Z15cudaSubsamplingPfS_ii_param_1];
	ld.param.u32 	%r3, [_Z15cudaSubsamplingPfS_ii_param_2];
	ld.param.u32 	%r4, [_Z15cudaSubsamplingPfS_ii_param_3];
	mov.u32 	%r5, %ctaid.y;
	mov.u32 	%r6, %ntid.y;
	mov.u32 	%r7, %tid.y;
	mad.lo.s32 	%r1, %r5, %r6, %r7;
	mov.u32 	%r8, %ctaid.x;
	mov.u32 	%r9, %ntid.x;
	mov.u32 	%r10, %tid.x;
	mad.lo.s32 	%r2, %r8, %r9, %r10;
	max.s32 	%r11, %r1, %r2;
	setp.ge.s32 	%p1, %r11, %r4;
	@%p1 bra 	$L__BB1_2;
	cvta.to.global.u64 	%rd3, %rd2;
	cvta.to.global.u64 	%rd4, %rd1;
	shl.b32 	%r12, %r2, 1;
	mul.lo.s32 	%r13, %r1, %r3;
	shl.b32 	%r14, %r13, 1;
	add.s32 	%r15, %r14, %r12;
	mul.wide.s32 	%rd5, %r15, 4;
	add.s64 	%rd6, %rd4, %rd5;
	ld.global.f32 	%f1, [%rd6];
	add.f32 	%f2, %f1, 0f00000000;
	ld.global.f32 	%f3, [%rd6+4];
	add.f32 	%f4, %f2, %f3;
	mul.wide.s32 	%rd7, %r3, 4;
	add.s64 	%rd8, %rd6, %rd7;
	ld.global.f32 	%f5, [%rd8];
	add.f32 	%f6, %f4, %f5;
	ld.global.f32 	%f7, [%rd8+4];
	add.f32 	%f8, %f6, %f7;
	mul.f32 	%f9, %f8, 0f3E800000;
	mov.u32 	%r16, %ctaid.z;
	mad.lo.s32 	%r17, %r4, %r16, %r1;
	mad.lo.s32 	%r18, %r17, %r4, %r2;
	mul.wide.u32 	%rd9, %r18, 4;
	add.s64 	%rd10, %rd3, %rd9;
	st.global.f32 	[%rd10], %f9;
$L__BB1_2:
	ret;

}


// ===== COMPILED SASS (sm_100) =====

	.target	sm_100

	.elftype	@"ET_EXEC"


//--------------------- .note.nv.tkinfo           --------------------------
	.section	.note.nv.tkinfo,"",@"SHT_NOTE"
	.sectionflags	@"SHF_NOTE_NV_TKINFO"
	.tkinfo
        /*0018*/ 	.word	0x00000002
        /*0030*/ 	.string	""
        /*0030*/ 	.string	"ptxas"
        /*0030*/ 	.string	"Cuda compilation tools, release 13.0, V13.0.88"
        /*0030*/ 	.string	"Build cuda_13.0.r13.0/compiler.36424714_0"
        /*0030*/ 	.string	"-arch sm_100 -m 64 "



//--------------------- .note.nv.cuinfo           --------------------------
	.section	.note.nv.cuinfo,"",@"SHT_NOTE"
	.sectionflags	@"SHF_NOTE_NV_CUINFO"
        /*0018*/ 	.short	0x0002
        /*001a*/ 	.short	0x0064
        /*001c*/ 	.short	0x0082
	.zero		2


//--------------------- .nv.info                  --------------------------
	.section	.nv.info,"",@"SHT_CUDA_INFO"
	.align	4


	//----- nvinfo : EIATTR_REGCOUNT
	.align		4
        /*0000*/ 	.byte	0x04, 0x2f
        /*0002*/ 	.short	(.L_1 - .L_0)
	.align		4
.L_0:
        /*0004*/ 	.word	index@(_Z17cudaConvolution2DPfS_S_iii)
        /*0008*/ 	.word	0x00000020


	//----- nvinfo : EIATTR_FRAME_SIZE
	.align		4
.L_1:
        /*000c*/ 	.byte	0x04, 0x11
        /*000e*/ 	.short	(.L_3 - .L_2)
	.align		4
.L_2:
        /*0010*/ 	.word	index@(_Z17cudaConvolution2DPfS_S_iii)
        /*0014*/ 	.word	0x00000000


	//----- nvinfo : EIATTR_REGCOUNT
	.align		4
.L_3:
        /*0018*/ 	.byte	0x04, 0x2f
        /*001a*/ 	.short	(.L_5 - .L_4)
	.align		4
.L_4:
        /*001c*/ 	.word	index@(_Z15cudaSubsamplingPfS_ii)
        /*0020*/ 	.word	0x00000014


	//----- nvinfo : EIATTR_FRAME_SIZE
	.align		4
.L_5:
        /*0024*/ 	.byte	0x04, 0x11
        /*0026*/ 	.short	(.L_7 - .L_6)
	.align		4
.L_6:
        /*0028*/ 	.word	index@(_Z15cudaSubsamplingPfS_ii)
        /*002c*/ 	.word	0x00000000


	//----- nvinfo : EIATTR_MIN_STACK_SIZE
	.align		4
.L_7:
        /*0030*/ 	.byte	0x04, 0x12
        /*0032*/ 	.short	(.L_9 - .L_8)
	.align		4
.L_8:
        /*0034*/ 	.word	index@(_Z15cudaSubsamplingPfS_ii)
        /*0038*/ 	.word	0x00000000


	//----- nvinfo : EIATTR_MIN_STACK_SIZE
	.align		4
.L_9:
        /*003c*/ 	.byte	0x04, 0x12
        /*003e*/ 	.short	(.L_11 - .L_10)
	.align		4
.L_10:
        /*0040*/ 	.word	index@(_Z17cudaConvolution2DPfS_S_iii)
        /*0044*/ 	.word	0x00000000
.L_11:


//--------------------- .nv.compat                --------------------------
	.section	.nv.compat,"",@"SHT_CUDA_COMPAT_INFO"
	.align	4
        /*0000*/ 	.byte	0x02, 0x09, 0x00, 0x00, 0x02, 0x02, 0x01, 0x00, 0x02, 0x05, 0x05, 0x00, 0x03, 0x07, 0x01, 0x01
        /*0010*/ 	.byte	0x02, 0x03, 0x00, 0x00, 0x02, 0x06, 0x01, 0x00, 0x04, 0x0b, 0x08, 0x00, 0x01, 0x00, 0x00, 0x00
        /*0020*/ 	.byte	0x00, 0x00, 0x00, 0x00


//--------------------- .nv.info._Z15cudaSubsamplingPfS_ii --------------------------
	.section	.nv.info._Z15cudaSubsamplingPfS_ii,"",@"SHT_CUDA_INFO"
	.sectionflags	@""
	.align	4


	//----- nvinfo : EIATTR_CUDA_API_VERSION
	.align		4
        /*0000*/ 	.byte	0x04, 0x37
        /*0002*/ 	.short	(.L_13 - .L_12)
.L_12:
        /*0004*/ 	.word	0x00000082


	//----- nvinfo : EIATTR_KPARAM_INFO
	.align		4
.L_13:
        /*0008*/ 	.byte	0x04, 0x17
        /*000a*/ 	.short	(.L_15 - .L_14)
.L_14:
        /*000c*/ 	.word	0x00000000
        /*0010*/ 	.short	0x0003
        /*0012*/ 	.short	0x0014
        /*0014*/ 	.byte	0x00, 0xf0, 0x11, 0x00


	//----- nvinfo : EIATTR_KPARAM_INFO
	.align		4
.L_15:
        /*0018*/ 	.byte	0x04, 0x17
        /*001a*/ 	.short	(.L_17 - .L_16)
.L_16:
        /*001c*/ 	.word	0x00000000
        /*0020*/ 	.short	0x0002
        /*0022*/ 	.short	0x0010
        /*0024*/ 	.byte	0x00, 0xf0, 0x11, 0x00


	//----- nvinfo : EIATTR_KPARAM_INFO
	.align		4
.L_17:
        /*0028*/ 	.byte	0x04, 0x17
        /*002a*/ 	.short	(.L_19 - .L_18)
.L_18:
        /*002c*/ 	.word	0x00000000
        /*0030*/ 	.short	0x0001
        /*0032*/ 	.short	0x0008
        /*0034*/ 	.byte	0x00, 0xf5, 0x21, 0x00


	//----- nvinfo : EIATTR_KPARAM_INFO
	.align		4
.L_19:
        /*0038*/ 	.byte	0x04, 0x17
        /*003a*/ 	.short	(.L_21 - .L_20)
.L_20:
        /*003c*/ 	.word	0x00000000
        /*0040*/ 	.short	0x0000
        /*0042*/ 	.short	0x0000
        /*0044*/ 	.byte	0x00, 0xf5, 0x21, 0x00


	//----- nvinfo : EIATTR_SPARSE_MMA_MASK
	.align		4
.L_21:
        /*0048*/ 	.byte	0x03, 0x50
        /*004a*/ 	.short	0x0000


	//----- nvinfo : EIATTR_MAXREG_COUNT
	.align		4
        /*004c*/ 	.byte	0x03, 0x1b
        /*004e*/ 	.short	0x00ff


	//----- nvinfo : EIATTR_MERCURY_ISA_VERSION
	.align		4
        /*0050*/ 	.byte	0x03, 0x5f
        /*0052*/ 	.short	0x0101


	//----- nvinfo : EIATTR_VRC_CTA_INIT_COUNT
	.align		4
        /*0054*/ 	.byte	0x02, 0x4a
	.zero		1
	.zero		1


	//----- nvinfo : EIATTR_EXIT_INSTR_OFFSETS
	.align		4
        /*0058*/ 	.byte	0x04, 0x1c
        /*005a*/ 	.short	(.L_23 - .L_22)


	//   ....[0]....
.L_22:
        /*005c*/ 	.word	0x000000c0


	//   ....[1]....
        /*0060*/ 	.word	0x00000230


	//----- nvinfo : EIATTR_CBANK_PARAM_SIZE
	.align		4
.L_23:
        /*0064*/ 	.byte	0x03, 0x19
        /*0066*/ 	.short	0x0018


	//----- nvinfo : EIATTR_PARAM_CBANK
	.align		4
        /*0068*/ 	.byte	0x04, 0x0a
        /*006a*/ 	.short	(.L_25 - .L_24)
	.align		4
.L_24:
        /*006c*/ 	.word	index@(.nv.constant0._Z15cudaSubsamplingPfS_ii)
        /*0070*/ 	.short	0x0380
        /*0072*/ 	.short	0x0018


	//----- nvinfo : EIATTR_SW_WAR
	.align		4
.L_25:
        /*0074*/ 	.byte	0x04, 0x36
        /*0076*/ 	.short	(.L_27 - .L_26)
.L_26:
        /*0078*/ 	.word	0x00000008
.L_27:


//--------------------- .nv.info._Z17cudaConvolution2DPfS_S_iii --------------------------
	.section	.nv.info._Z17cudaConvolution2DPfS_S_iii,"",@"SHT_CUDA_INFO"
	.sectionflags	@""
	.align	4


	//----- nvinfo : EIATTR_CUDA_API_VERSION
	.align		4
        /*0000*/ 	.byte	0x04, 0x37
        /*0002*/ 	.short	(.L_29 - .L_28)
.L_28:
        /*0004*/ 	.word	0x00000082


	//----- nvinfo : EIATTR_KPARAM_INFO
	.align		4
.L_29:
        /*0008*/ 	.byte	0x04, 0x17
        /*000a*/ 	.short	(.L_31 - .L_30)
.L_30:
        /*000c*/ 	.word	0x00000000
        /*0010*/ 	.short	0x0005
        /*0012*/ 	.short	0x0020
        /*0014*/ 	.byte	0x00, 0xf0, 0x11, 0x00


	//----- nvinfo : EIATTR_KPARAM_INFO
	.align		4
.L_31:
        /*0018*/ 	.byte	0x04, 0x17
        /*001a*/ 	.short	(.L_33 - .L_32)
.L_32:
        /*001c*/ 	.word	0x00000000
        /*0020*/ 	.short	0x0004
        /*0022*/ 	.short	0x001c
        /*0024*/ 	.byte	0x00, 0xf0, 0x11, 0x00


	//----- nvinfo : EIATTR_KPARAM_INFO
	.align		4
.L_33:
        /*0028*/ 	.byte	0x04, 0x17
        /*002a*/ 	.short	(.L_35 - .L_34)
.L_34:
        /*002c*/ 	.word	0x00000000
        /*0030*/ 	.short	0x0003
        /*0032*/ 	.short	0x0018
        /*0034*/ 	.byte	0x00, 0xf0, 0x11, 0x00


	//----- nvinfo : EIATTR_KPARAM_INFO
	.align		4
.L_35:
        /*0038*/ 	.byte	0x04, 0x17
        /*003a*/ 	.short	(.L_37 - .L_36)
.L_36:
        /*003c*/ 	.word	0x00000000
        /*0040*/ 	.short	0x0002
        /*0042*/ 	.short	0x0010
        /*0044*/ 	.byte	0x00, 0xf5, 0x21, 0x00


	//----- nvinfo : EIATTR_KPARAM_INFO
	.align		4
.L_37:
        /*0048*/ 	.byte	0x04, 0x17
        /*004a*/ 	.short	(.L_39 - .L_38)
.L_38:
        /*004c*/ 	.word	0x00000000
        /*0050*/ 	.short	0x0001
        /*0052*/ 	.short	0x0008
        /*0054*/ 	.byte	0x00, 0xf5, 0x21, 0x00


	//----- nvinfo : EIATTR_KPARAM_INFO
	.align		4
.L_39:
        /*0058*/ 	.byte	0x04, 0x17
        /*005a*/ 	.short	(.L_41 - .L_40)
.L_40:
        /*005c*/ 	.word	0x00000000
        /*0060*/ 	.short	0x0000
        /*0062*/ 	.short	0x0000
        /*0064*/ 	.byte	0x00, 0xf5, 0x21, 0x00


	//----- nvinfo : EIATTR_SPARSE_MMA_MASK
	.align		4
.L_41:
        /*0068*/ 	.byte	0x03, 0x50
        /*006a*/ 	.short	0x0000


	//----- nvinfo : EIATTR_MAXREG_COUNT
	.align		4
        /*006c*/ 	.byte	0x03, 0x1b
        /*006e*/ 	.short	0x00ff


	//----- nvinfo : EIATTR_MERCURY_ISA_VERSION
	.align		4
        /*0070*/ 	.byte	0x03, 0x5f
        /*0072*/ 	.short	0x0101


	//----- nvinfo : EIATTR_VRC_CTA_INIT_COUNT
	.align		4
        /*0074*/ 	.byte	0x02, 0x4a
	.zero		1
	.zero		1


	//----- nvinfo : EIATTR_EXIT_INSTR_OFFSETS
	.align		4
        /*0078*/ 	.byte	0x04, 0x1c
        /*007a*/ 	.short	(.L_43 - .L_42)


	//   ....[0]....
.L_42:
        /*007c*/ 	.word	0x000000c0


	//   ....[1]....
        /*0080*/ 	.word	0x00000e20


	//----- nvinfo : EIATTR_CBANK_PARAM_SIZE
	.align		4
.L_43:
        /*0084*/ 	.byte	0x03, 0x19
        /*0086*/ 	.short	0x0024


	//----- nvinfo : EIATTR_PARAM_CBANK
	.align		4
        /*0088*/ 	.byte	0x04, 0x0a
        /*008a*/ 	.short	(.L_45 - .L_44)
	.align		4
.L_44:
        /*008c*/ 	.word	index@(.nv.constant0._Z17cudaConvolution2DPfS_S_iii)
        /*0090*/ 	.short	0x0380
        /*0092*/ 	.short	0x0024


	//----- nvinfo : EIATTR_SW_WAR
	.align		4
.L_45:
        /*0094*/ 	.byte	0x04, 0x36
        /*0096*/ 	.short	(.L_47 - .L_46)
.L_46:
        /*0098*/ 	.word	0x00000008
.L_47:


//--------------------- .nv.callgraph             --------------------------
	.section	.nv.callgraph,"",@"SHT_CUDA_CALLGRAPH"
	.align	4
	.sectionentsize	8
	.align		4
        /*0000*/ 	.word	0x00000000
	.align		4
        /*0004*/ 	.word	0xffffffff
	.align		4
        /*0008*/ 	.word	0x00000000
	.align		4
        /*000c*/ 	.word	0xfffffffe
	.align		4
        /*0010*/ 	.word	0x00000000
	.align		4
        /*0014*/ 	.word	0xfffffffd
	.align		4
        /*0018*/ 	.word	0x00000000
	.align		4
        /*001c*/ 	.word	0xfffffffc


//--------------------- .text._Z15cudaSubsamplingPfS_ii --------------------------
	.section	.text._Z15cudaSubsamplingPfS_ii,"ax",@progbits
	.align	128
        .global         _Z15cudaSubsamplingPfS_ii
        .type           _Z15cudaSubsamplingPfS_ii,@function
        .size           _Z15cudaSubsamplingPfS_ii,(.L_x_9 - _Z15cudaSubsamplingPfS_ii)
        .other          _Z15cudaSubsamplingPfS_ii,@"STO_CUDA_ENTRY STV_DEFAULT"
_Z15cudaSubsamplingPfS_ii:
.text._Z15cudaSubsamplingPfS_ii:
[----:B------:R-:W-:Y:S01]  /*0000*/  LDC R1, c[0x0][0x37c] ;  /* 0x0000df00ff017b82 */ /* 0x000fe20000000800 */
[----:B------:R-:W0:Y:S07]  /*0010*/  S2R R3, SR_TID.Y ;  /* 0x0000000000037919 */ /* 0x000e2e0000002200 */
[----:B------:R-:W0:Y:S01]  /*0020*/  LDC R0, c[0x0][0x364] ;  /* 0x0000d900ff007b82 */ /* 0x000e220000000800 */
[----:B------:R-:W1:Y:S01]  /*0030*/  LDCU UR6, c[0x0][0x394] ;  /* 0x00007280ff0677ac */ /* 0x000e620008000800 */
[----:B------:R-:W2:Y:S06]  /*0040*/  S2R R2, SR_TID.X ;  /* 0x0000000000027919 */ /* 0x000eac0000002100 */
[----:B------:R-:W0:Y:S08]  /*0050*/  S2UR UR4, SR_CTAID.Y ;  /* 0x00000000000479c3 */ /* 0x000e300000002600 */
[----:B------:R-:W2:Y:S08]  /*0060*/  S2UR UR5, SR_CTAID.X ;  /* 0x00000000000579c3 */ /* 0x000eb00000002500 */
[----:B------:R-:W2:Y:S01]  /*0070*/  LDC R9, c[0x0][0x360] ;  /* 0x0000d800ff097b82 */ /* 0x000ea20000000800 */
[----:B0-----:R-:W-:-:S02]  /*0080*/  IMAD R0, R0, UR4, R3 ;  /* 0x0000000400007c24 */ /* 0x001fc4000f8e0203 */
[----:B--2---:R-:W-:-:S05]  /*0090*/  IMAD R9, R9, UR5, R2 ;  /* 0x0000000509097c24 */ /* 0x004fca000f8e0202 */
[----:B------:R-:W-:-:S04]  /*00a0*/  VIMNMX R2, PT, PT, R0, R9, !PT ;  /* 0x0000000900027248 */ /* 0x000fc80007fe0100 */
[----:B-1----:R-:W-:-:S13]  /*00b0*/  ISETP.GE.AND P0, PT, R2, UR6, PT ;  /* 0x0000000602007c0c */ /* 0x002fda000bf06270 */
[----:B------:R-:W-:Y:S05]  /*00c0*/  @P0 EXIT ;  /* 0x000000000000094d */ /* 0x000fea0003800000 */
[----:B------:R-:W0:Y:S01]  /*00d0*/  LDC R7, c[0x0][0x390] ;  /* 0x0000e400ff077b82 */ /* 0x000e220000000800 */
[----:B------:R-:W1:Y:S07]  /*00e0*/  LDCU.64 UR4, c[0x0][0x358] ;  /* 0x00006b00ff0477ac */ /* 0x000e6e0008000a00 */
[----:B------:R-:W2:Y:S01]  /*00f0*/  LDC.64 R2, c[0x0][0x380] ;  /* 0x0000e000ff027b82 */ /* 0x000ea20000000a00 */
[----:B0-----:R-:W-:-:S05]  /*0100*/  IMAD R5, R0, R7, R9 ;  /* 0x0000000700057224 */ /* 0x001fca00078e0209 */
[----:B------:R-:W-:-:S05]  /*0110*/  SHF.L.U32 R5, R5, 0x1, RZ ;  /* 0x0000000105057819 */ /* 0x000fca00000006ff */
[----:B--2---:R-:W-:-:S05]  /*0120*/  IMAD.WIDE R2, R5, 0x4, R2 ;  /* 0x0000000405027825 */ /* 0x004fca00078e0202 */
[----:B-1----:R-:W2:Y:S01]  /*0130*/  LDG.E R8, desc[UR4][R2.64] ;  /* 0x0000000402087981 */ /* 0x002ea2000c1e1900 */
[----:B------:R-:W-:Y:S02]  /*0140*/  IMAD.WIDE R4, R7, 0x4, R2 ;  /* 0x0000000407047825 */ /* 0x000fe400078e0202 */
[----:B------:R-:W0:Y:S01]  /*0150*/  LDC.64 R6, c[0x0][0x388] ;  /* 0x0000e200ff067b82 */ /* 0x000e220000000a00 */
[----:B------:R0:W3:Y:S04]  /*0160*/  LDG.E R11, desc[UR4][R2.64+0x4] ;  /* 0x00000404020b7981 */ /* 0x0000e8000c1e1900 */
[----:B------:R-:W4:Y:S04]  /*0170*/  LDG.E R13, desc[UR4][R4.64] ;  /* 0x00000004040d7981 */ /* 0x000f28000c1e1900 */
[----:B------:R-:W5:Y:S01]  /*0180*/  LDG.E R15, desc[UR4][R4.64+0x4] ;  /* 0x00000404040f7981 */ /* 0x000f62000c1e1900 */
[----:B------:R-:W1:Y:S02]  /*0190*/  S2R R17, SR_CTAID.Z ;  /* 0x0000000000117919 */ /* 0x000e640000002700 */
[----:B-1----:R-:W-:-:S04]  /*01a0*/  IMAD R0, R17, UR6, R0 ;  /* 0x0000000611007c24 */ /* 0x002fc8000f8e0200 */
[----:B------:R-:W-:-:S04]  /*01b0*/  IMAD R9, R0, UR6, R9 ;  /* 0x0000000600097c24 */ /* 0x000fc8000f8e0209 */
[----:B0-----:R-:W-:-:S04]  /*01c0*/  IMAD.WIDE.U32 R2, R9, 0x4, R6 ;  /* 0x0000000409027825 */ /* 0x001fc800078e0006 */
[----:B--2---:R-:W-:-:S04]  /*01d0*/  FADD R8, RZ, R8 ;  /* 0x00000008ff087221 */ /* 0x004fc80000000000 */
[----:B---3--:R-:W-:-:S04]  /*01e0*/  FADD R8, R8, R11 ;  /* 0x0000000b08087221 */ /* 0x008fc80000000000 */
[----:B----4-:R-:W-:-:S04]  /*01f0*/  FADD R8, R8, R13 ;  /* 0x0000000d08087221 */ /* 0x010fc80000000000 */
[----:B-----5:R-:W-:-:S04]  /*0200*/  FADD R8, R8, R15 ;  /* 0x0000000f08087221 */ /* 0x020fc80000000000 */
[----:B------:R-:W-:-:S05]  /*0210*/  FMUL R7, R8, 0.25 ;  /* 0x3e80000008077820 */ /* 0x000fca0000400000 */
[----:B------:R-:W-:Y:S01]  /*0220*/  STG.E desc[UR4][R2.64], R7 ;  /* 0x0000000702007986 */ /* 0x000fe2000c101904 */
[----:B------:R-:W-:Y:S05]  /*0230*/  EXIT ;  /* 0x000000000000794d */ /* 0x000fea0003800000 */
.L_x_0:
[----:B------:R-:W-:-:S00]  /*0240*/  BRA `(.L_x_0) ;  /* 0xfffffffc00fc7947 */ /* 0x000fc0000383ffff */
[----:B------:R-:W-:-:S00]  /*0250*/  NOP ;  /* 0x0000000000007918 */ /* 0x000fc00000000000 */
        /* <DEDUP_REMOVED lines=10> */
.L_x_9:


//--------------------- .text._Z17cudaConvolution2DPfS_S_iii --------------------------
	.section	.text._Z17cudaConvolution2DPfS_S_iii,"ax",@progbits
	.align	128
        .global         _Z17cudaConvolution2DPfS_S_iii
        .type           _Z17cudaConvolution2DPfS_S_iii,@function
        .size           _Z17cudaConvolution2DPfS_S_iii,(.L_x_10 - _Z17cudaConvolution2DPfS_S_iii)
        .other          _Z17cudaConvolution2DPfS_S_iii,@"STO_CUDA_ENTRY STV_DEFAULT"
_Z17cudaConvolution2DPfS_S_iii:
.text._Z17cudaConvolution2DPfS_S_iii:
        /* <DEDUP_REMOVED lines=14> */
[----:B------:R-:W1:Y:S01]  /*00e0*/  LDCU.64 UR10, c[0x0][0x358] ;  /* 0x00006b00ff0a77ac */ /* 0x000e620008000a00 */
[----:B------:R-:W-:Y:S01]  /*00f0*/  HFMA2 R13, -RZ, RZ, 0, 0 ;  /* 0x00000000ff0d7431 */ /* 0x000fe200000001ff */
[----:B0-----:R-:W-:-:S13]  /*0100*/  ISETP.GE.AND P0, PT, R9, 0x1, PT ;  /* 0x000000010900780c */ /* 0x001fda0003f06270 */
[----:B-1----:R-:W-:Y:S05]  /*0110*/  @!P0 BRA `(.L_x_1) ;  /* 0x0000000800e08947 */ /* 0x002fea0003800000 */
[----:B------:R-:W0:Y:S01]  /*0120*/  LDCU.64 UR6, c[0x0][0x380] ;  /* 0x00007000ff0677ac */ /* 0x000e220008000a00 */
[C---:B------:R-:W-:Y:S02]  /*0130*/  LOP3.LUT R8, R9.reuse, 0x7ffffff0, RZ, 0xc0, !PT ;  /* 0x7ffffff009087812 */ /* 0x040fe400078ec0ff */
[C---:B------:R-:W-:Y:S01]  /*0140*/  LOP3.LUT R23, R9.reuse, 0xf, RZ, 0xc0, !PT ;  /* 0x0000000f09177812 */ /* 0x040fe200078ec0ff */
[----:B------:R-:W-:Y:S01]  /*0150*/  UMOV UR4, URZ ;  /* 0x000000ff00047c82 */ /* 0x000fe20008000000 */
[C---:B------:R-:W-:Y:S02]  /*0160*/  LOP3.LUT R24, R9.reuse, 0x7, RZ, 0xc0, !PT ;  /* 0x0000000709187812 */ /* 0x040fe400078ec0ff */
[----:B------:R-:W-:Y:S02]  /*0170*/  LOP3.LUT R9, R9, 0x3, RZ, 0xc0, !PT ;  /* 0x0000000309097812 */ /* 0x000fe400078ec0ff */
[----:B------:R-:W-:Y:S02]  /*0180*/  MOV R13, RZ ;  /* 0x000000ff000d7202 */ /* 0x000fe40000000f00 */
[----:B------:R-:W-:Y:S01]  /*0190*/  IADD3 R10, PT, PT, -R8, RZ, RZ ;  /* 0x000000ff080a7210 */ /* 0x000fe20007ffe1ff */
[----:B0-----:R-:W-:-:S04]  /*01a0*/  UIADD3 UR5, UP0, UPT, UR6, 0x20, URZ ;  /* 0x0000002006057890 */ /* 0x001fc8000ff1e0ff */
[----:B------:R-:W-:-:S12]  /*01b0*/  UIADD3.X UR8, UPT, UPT, URZ, UR7, URZ, UP0, !UPT ;  /* 0x00000007ff087290 */ /* 0x000fd800087fe4ff */
.L_x_7:
[----:B------:R-:W0:Y:S01]  /*01c0*/  LDCU UR7, c[0x0][0x3a0] ;  /* 0x00007400ff0777ac */ /* 0x000e220008000800 */
[----:B------:R-:W-:Y:S02]  /*01d0*/  IADD3 R11, PT, PT, R7, UR4, RZ ;  /* 0x00000004070b7c10 */ /* 0x000fe4000fffe0ff */
[----:B------:R-:W-:Y:S01]  /*01e0*/  MOV R0, RZ ;  /* 0x000000ff00007202 */ /* 0x000fe20000000f00 */
[----:B------:R-:W1:Y:S01]  /*01f0*/  LDCU UR6, c[0x0][0x398] ;  /* 0x00007300ff0677ac */ /* 0x000e620008000800 */
[----:B0-----:R-:W-:Y:S02]  /*0200*/  UISETP.GE.U32.AND UP1, UPT, UR7, 0x10, UPT ;  /* 0x000000100700788c */ /* 0x001fe4000bf26070 */
[----:B------:R-:W-:Y:S02]  /*0210*/  UIMAD UR12, UR4, UR7, URZ ;  /* 0x00000007040c72a4 */ /* 0x000fe4000f8e02ff */
[----:B------:R-:W-:Y:S01]  /*0220*/  UIADD3 UR4, UPT, UPT, UR4, 0x1, URZ ;  /* 0x0000000104047890 */ /* 0x000fe2000fffe0ff */
[----:B-1----:R-:W-:-:S03]  /*0230*/  IMAD R11, R11, UR6, R6 ;  /* 0x000000060b0b7c24 */ /* 0x002fc6000f8e0206 */
[----:B------:R-:W-:Y:S01]  /*0240*/  UISETP.NE.AND UP0, UPT, UR4, UR7, UPT ;  /* 0x000000070400728c */ /* 0x000fe2000bf05270 */
[----:B------:R-:W-:Y:S10]  /*0250*/  BRA.U !UP1, `(.L_x_2) ;  /* 0x0000000509107547 */ /* 0x000ff4000b800000 */
[----:B------:R-:W0:Y:S01]  /*0260*/  LDCU.64 UR6, c[0x0][0x388] ;  /* 0x00007100ff0677ac */ /* 0x000e220008000a00 */
[----:B------:R-:W-:Y:S02]  /*0270*/  MOV R0, R11 ;  /* 0x0000000b00007202 */ /* 0x000fe40000000f00 */
[----:B------:R-:W-:Y:S01]  /*0280*/  MOV R12, R10 ;  /* 0x0000000a000c7202 */ /* 0x000fe20000000f00 */
[----:B0-----:R-:W-:-:S04]  /*0290*/  UIMAD.WIDE.U32 UR6, UR12, 0x4, UR6 ;  /* 0x000000040c0678a5 */ /* 0x001fc8000f8e0006 */
[----:B------:R-:W-:-:S04]  /*02a0*/  UIADD3 UR9, UP1, UPT, UR6, 0x20, URZ ;  /* 0x0000002006097890 */ /* 0x000fc8000ff3e0ff */
[----:B------:R-:W-:Y:S02]  /*02b0*/  UIADD3.X UR6, UPT, UPT, URZ, UR7, URZ, UP1, !UPT ;  /* 0x00000007ff067290 */ /* 0x000fe40008ffe4ff */
[----:B------:R-:W-:-:S04]  /*02c0*/  IMAD.U32 R16, RZ, RZ, UR9 ;  /* 0x00000009ff107e24 */ /* 0x000fc8000f8e00ff */
[----:B------:R-:W-:-:S07]  /*02d0*/  MOV R17, UR6 ;  /* 0x0000000600117c02 */ /* 0x000fce0008000f00 */
.L_x_3:
[----:B------:R-:W-:Y:S02]  /*02e0*/  MOV R2, UR5 ;  /* 0x0000000500027c02 */ /* 0x000fe40008000f00 */
[----:B------:R-:W-:Y:S02]  /*02f0*/  MOV R3, UR8 ;  /* 0x0000000800037c02 */ /* 0x000fe40008000f00 */
[----:B------:R-:W-:Y:S02]  /*0300*/  MOV R4, R16 ;  /* 0x0000001000047202 */ /* 0x000fe40000000f00 */
[----:B------:R-:W-:Y:S01]  /*0310*/  MOV R5, R17 ;  /* 0x0000001100057202 */ /* 0x000fe20000000f00 */
[----:B------:R-:W-:-:S04]  /*0320*/  IMAD.WIDE R2, R0, 0x4, R2 ;  /* 0x0000000400027825 */ /* 0x000fc800078e0202 */
[----:B------:R-:W2:Y:S04]  /*0330*/  LDG.E R19, desc[UR10][R4.64+-0x20] ;  /* 0xffffe00a04137981 */ /* 0x000ea8000c1e1900 */
[----:B------:R-:W2:Y:S04]  /*0340*/  LDG.E R20, desc[UR10][R2.64+-0x20] ;  /* 0xffffe00a02147981 */ /* 0x000ea8000c1e1900 */
[----:B------:R-:W3:Y:S04]  /*0350*/  LDG.E R27, desc[UR10][R4.64+-0x1c] ;  /* 0xffffe40a041b7981 */ /* 0x000ee8000c1e1900 */
[----:B------:R-:W3:Y:S04]  /*0360*/  LDG.E R26, desc[UR10][R2.64+-0x1c] ;  /* 0xffffe40a021a7981 */ /* 0x000ee8000c1e1900 */
[----:B------:R-:W4:Y:S04]  /*0370*/  LDG.E R17, desc[UR10][R4.64+-0x18] ;  /* 0xffffe80a04117981 */ /* 0x000f28000c1e1900 */
[----:B------:R-:W4:Y:S04]  /*0380*/  LDG.E R18, desc[UR10][R2.64+-0x18] ;  /* 0xffffe80a02127981 */ /* 0x000f28000c1e1900 */
[----:B------:R-:W5:Y:S04]  /*0390*/  LDG.E R15, desc[UR10][R4.64+-0x14] ;  /* 0xffffec0a040f7981 */ /* 0x000f68000c1e1900 */
[----:B------:R-:W5:Y:S04]  /*03a0*/  LDG.E R16, desc[UR10][R2.64+-0x14] ;  /* 0xffffec0a02107981 */ /* 0x000f68000c1e1900 */
[----:B------:R-:W5:Y:S04]  /*03b0*/  LDG.E R14, desc[UR10][R4.64+-0x10] ;  /* 0xfffff00a040e7981 */ /* 0x000f68000c1e1900 */
[----:B------:R-:W5:Y:S04]  /*03c0*/  LDG.E R25, desc[UR10][R2.64+-0x10] ;  /* 0xfffff00a02197981 */ /* 0x000f68000c1e1900 */
[----:B------:R-:W5:Y:S04]  /*03d0*/  LDG.E R21, desc[UR10][R4.64+-0xc] ;  /* 0xfffff40a04157981 */ /* 0x000f68000c1e1900 */
[----:B------:R-:W5:Y:S01]  /*03e0*/  LDG.E R22, desc[UR10][R2.64+-0xc] ;  /* 0xfffff40a02167981 */ /* 0x000f62000c1e1900 */
[----:B--2---:R-:W-:-:S03]  /*03f0*/  FFMA R19, R20, R19, R13 ;  /* 0x0000001314137223 */ /* 0x004fc6000000000d */
[----:B------:R-:W2:Y:S04]  /*0400*/  LDG.E R20, desc[UR10][R2.64+-0x8] ;  /* 0xfffff80a02147981 */ /* 0x000ea8000c1e1900 */
[----:B------:R-:W2:Y:S01]  /*0410*/  LDG.E R13, desc[UR10][R2.64+0x4] ;  /* 0x0000040a020d7981 */ /* 0x000ea2000c1e1900 */
[----:B---3--:R-:W-:-:S03]  /*0420*/  FFMA R27, R26, R27, R19 ;  /* 0x0000001b1a1b7223 */ /* 0x008fc60000000013 */
[----:B------:R-:W2:Y:S01]  /*0430*/  LDG.E R19, desc[UR10][R4.64+-0x8] ;  /* 0xfffff80a04137981 */ /* 0x000ea2000c1e1900 */
[----:B----4-:R-:W-:-:S03]  /*0440*/  FFMA R27, R18, R17, R27 ;  /* 0x00000011121b7223 */ /* 0x010fc6000000001b */
[----:B------:R-:W3:Y:S04]  /*0450*/  LDG.E R17, desc[UR10][R4.64+-0x4] ;  /* 0xfffffc0a04117981 */ /* 0x000ee8000c1e1900 */
[----:B------:R-:W3:Y:S01]  /*0460*/  LDG.E R18, desc[UR10][R2.64+-0x4] ;  /* 0xfffffc0a02127981 */ /* 0x000ee2000c1e1900 */
[----:B-----5:R-:W-:-:S03]  /*0470*/  FFMA R26, R16, R15, R27 ;  /* 0x0000000f101a7223 */ /* 0x020fc6000000001b */
[----:B------:R-:W4:Y:S04]  /*0480*/  LDG.E R16, desc[UR10][R4.64] ;  /* 0x0000000a04107981 */ /* 0x000f28000c1e1900 */
[----:B------:R-:W4:Y:S01]  /*0490*/  LDG.E R15, desc[UR10][R2.64] ;  /* 0x0000000a020f7981 */ /* 0x000f22000c1e1900 */
[----:B------:R-:W-:-:S03]  /*04a0*/  FFMA R25, R25, R14, R26 ;  /* 0x0000000e19197223 */ /* 0x000fc6000000001a */
[----:B------:R-:W5:Y:S01]  /*04b0*/  LDG.E R14, desc[UR10][R4.64+0x4] ;  /* 0x0000040a040e7981 */ /* 0x000f62000c1e1900 */
[----:B------:R-:W-:-:S03]  /*04c0*/  FFMA R25, R22, R21, R25 ;  /* 0x0000001516197223 */ /* 0x000fc60000000019 */
[----:B------:R-:W5:Y:S04]  /*04d0*/  LDG.E R22, desc[UR10][R4.64+0x8] ;  /* 0x0000080a04167981 */ /* 0x000f68000c1e1900 */
[----:B------:R-:W5:Y:S01]  /*04e0*/  LDG.E R21, desc[UR10][R2.64+0x8] ;  /* 0x0000080a02157981 */ /* 0x000f62000c1e1900 */
[----:B--2---:R-:W-:-:S03]  /*04f0*/  FFMA R25, R20, R19, R25 ;  /* 0x0000001314197223 */ /* 0x004fc60000000019 */
[----:B------:R-:W2:Y:S04]  /*0500*/  LDG.E R20, desc[UR10][R4.64+0xc] ;  /* 0x00000c0a04147981 */ /* 0x000ea8000c1e1900 */
[----:B------:R-:W2:Y:S01]  /*0510*/  LDG.E R19, desc[UR10][R2.64+0xc] ;  /* 0x00000c0a02137981 */ /* 0x000ea2000c1e1900 */
[----:B---3--:R-:W-:-:S03]  /*0520*/  FFMA R26, R18, R17, R25 ;  /* 0x00000011121a7223 */ /* 0x008fc60000000019 */
[----:B------:R-:W3:Y:S04]  /*0530*/  LDG.E R18, desc[UR10][R4.64+0x10] ;  /* 0x0000100a04127981 */ /* 0x000ee8000c1e1900 */
[----:B------:R-:W3:Y:S01]  /*0540*/  LDG.E R17, desc[UR10][R2.64+0x10] ;  /* 0x0000100a02117981 */ /* 0x000ee2000c1e1900 */
[----:B----4-:R-:W-:-:S03]  /*0550*/  FFMA R26, R15, R16, R26 ;  /* 0x000000100f1a7223 */ /* 0x010fc6000000001a */
[----:B------:R-:W4:Y:S04]  /*0560*/  LDG.E R16, desc[UR10][R4.64+0x14] ;  /* 0x0000140a04107981 */ /* 0x000f28000c1e1900 */
[----:B------:R-:W4:Y:S01]  /*0570*/  LDG.E R15, desc[UR10][R2.64+0x14] ;  /* 0x0000140a020f7981 */ /* 0x000f22000c1e1900 */
[----:B-----5:R-:W-:-:S03]  /*0580*/  FFMA R28, R13, R14, R26 ;  /* 0x0000000e0d1c7223 */ /* 0x020fc6000000001a */
[----:B------:R-:W5:Y:S04]  /*0590*/  LDG.E R13, desc[UR10][R4.64+0x18] ;  /* 0x0000180a040d7981 */ /* 0x000f68000c1e1900 */
[----:B------:R-:W5:Y:S04]  /*05a0*/  LDG.E R14, desc[UR10][R2.64+0x18] ;  /* 0x0000180a020e7981 */ /* 0x000f68000c1e1900 */
[----:B------:R-:W5:Y:S04]  /*05b0*/  LDG.E R25, desc[UR10][R2.64+0x1c] ;  /* 0x00001c0a02197981 */ /* 0x000f68000c1e1900 */
[----:B------:R-:W5:Y:S01]  /*05c0*/  LDG.E R26, desc[UR10][R4.64+0x1c] ;  /* 0x00001c0a041a7981 */ /* 0x000f62000c1e1900 */
[----:B------:R-:W-:Y:S01]  /*05d0*/  FFMA R22, R21, R22, R28 ;  /* 0x0000001615167223 */ /* 0x000fe2000000001c */
[----:B------:R-:W-:-:S05]  /*05e0*/  VIADD R12, R12, 0x10 ;  /* 0x000000100c0c7836 */ /* 0x000fca0000000000 */
[----:B------:R-:W-:Y:S02]  /*05f0*/  ISETP.NE.AND P0, PT, R12, RZ, PT ;  /* 0x000000ff0c00720c */ /* 0x000fe40003f05270 */
[----:B------:R-:W-:Y:S01]  /*0600*/  IADD3 R0, PT, PT, R0, 0x10, RZ ;  /* 0x0000001000007810 */ /* 0x000fe20007ffe0ff */
[----:B--2---:R-:W-:-:S04]  /*0610*/  FFMA R20, R19, R20, R22 ;  /* 0x0000001413147223 */ /* 0x004fc80000000016 */
[----:B---3--:R-:W-:-:S04]  /*0620*/  FFMA R18, R17, R18, R20 ;  /* 0x0000001211127223 */ /* 0x008fc80000000014 */
[----:B----4-:R-:W-:Y:S01]  /*0630*/  FFMA R15, R15, R16, R18 ;  /* 0x000000100f0f7223 */ /* 0x010fe20000000012 */
[----:B------:R-:W-:-:S03]  /*0640*/  IADD3 R16, P1, PT, R4, 0x40, RZ ;  /* 0x0000004004107810 */ /* 0x000fc60007f3e0ff */
[----:B-----5:R-:W-:Y:S01]  /*0650*/  FFMA R14, R14, R13, R15 ;  /* 0x0000000d0e0e7223 */ /* 0x020fe2000000000f */
[----:B------:R-:W-:-:S03]  /*0660*/  IADD3.X R17, PT, PT, RZ, R5, RZ, P1, !PT ;  /* 0x00000005ff117210 */ /* 0x000fc60000ffe4ff */
[----:B------:R-:W-:Y:S01]  /*0670*/  FFMA R13, R25, R26, R14 ;  /* 0x0000001a190d7223 */ /* 0x000fe2000000000e */
[----:B------:R-:W-:Y:S06]  /*0680*/  @P0 BRA `(.L_x_3) ;  /* 0xfffffffc00140947 */ /* 0x000fec000383ffff */
[----:B------:R-:W-:-:S07]  /*0690*/  MOV R0, R8 ;  /* 0x0000000800007202 */ /* 0x000fce0000000f00 */
.L_x_2:
[----:B------:R-:W-:-:S13]  /*06a0*/  ISETP.NE.AND P0, PT, R23, RZ, PT ;  /* 0x000000ff1700720c */ /* 0x000fda0003f05270 */
[----:B------:R-:W-:Y:S05]  /*06b0*/  @!P0 BRA `(.L_x_4) ;  /* 0x0000000400748947 */ /* 0x000fea0003800000 */
[----:B------:R-:W-:Y:S02]  /*06c0*/  IADD3 R2, PT, PT, R23, -0x1, RZ ;  /* 0xffffffff17027810 */ /* 0x000fe40007ffe0ff */
[----:B------:R-:W-:Y:S02]  /*06d0*/  ISETP.NE.AND P0, PT, R24, RZ, PT ;  /* 0x000000ff1800720c */ /* 0x000fe40003f05270 */
[----:B------:R-:W-:-:S13]  /*06e0*/  ISETP.GE.U32.AND P1, PT, R2, 0x7, PT ;  /* 0x000000070200780c */ /* 0x000fda0003f26070 */
[----:B------:R-:W-:Y:S05]  /*06f0*/  @!P1 BRA `(.L_x_5) ;  /* 0x0000000000909947 */ /* 0x000fea0003800000 */
[----:B------:R-:W0:Y:S01]  /*0700*/  LDC.64 R18, c[0x0][0x388] ;  /* 0x0000e200ff127b82 */ /* 0x000e220000000a00 */
[----:B------:R-:W-:Y:S01]  /*0710*/  IADD3 R15, PT, PT, R0, UR12, RZ ;  /* 0x0000000c000f7c10 */ /* 0x000fe2000fffe0ff */
[----:B------:R-:W-:-:S06]  /*0720*/  IMAD.IADD R5, R11, 0x1, R0 ;  /* 0x000000010b057824 */ /* 0x000fcc00078e0200 */
[----:B------:R-:W1:Y:S01]  /*0730*/  LDC.64 R2, c[0x0][0x380] ;  /* 0x0000e000ff027b82 */ /* 0x000e620000000a00 */
[----:B0-----:R-:W-:-:S05]  /*0740*/  IMAD.WIDE.U32 R18, R15, 0x4, R18 ;  /* 0x000000040f127825 */ /* 0x001fca00078e0012 */
[----:B------:R-:W2:Y:S01]  /*0750*/  LDG.E R22, desc[UR10][R18.64] ;  /* 0x0000000a12167981 */ /* 0x000ea2000c1e1900 */
[----:B-1----:R-:W-:Y:S02]  /*0760*/  IMAD.WIDE R2, R5, 0x4, R2 ;  /* 0x0000000405027825 */ /* 0x002fe400078e0202 */
[----:B------:R-:W0:Y:S03]  /*0770*/  LDC.64 R4, c[0x0][0x388] ;  /* 0x0000e200ff047b82 */ /* 0x000e260000000a00 */
[----:B------:R-:W2:Y:S01]  /*0780*/  LDG.E R20, desc[UR10][R2.64] ;  /* 0x0000000a02147981 */ /* 0x000ea2000c1e1900 */
[----:B------:R-:W-:-:S03]  /*0790*/  IADD3 R12, P1, PT, R0, UR12, RZ ;  /* 0x0000000c000c7c10 */ /* 0x000fc6000ff3e0ff */
[----:B------:R-:W3:Y:S01]  /*07a0*/  LDG.E R16, desc[UR10][R2.64+0xc] ;  /* 0x00000c0a02107981 */ /* 0x000ee2000c1e1900 */
[----:B------:R-:W-:-:S03]  /*07b0*/  IADD3.X R14, PT, PT, RZ, RZ, RZ, P1, !PT ;  /* 0x000000ffff0e7210 */ /* 0x000fc60000ffe4ff */
[----:B------:R-:W4:Y:S01]  /*07c0*/  LDG.E R18, desc[UR10][R2.64+0x10] ;  /* 0x0000100a02127981 */ /* 0x000f22000c1e1900 */
[----:B0-----:R-:W-:-:S04]  /*07d0*/  LEA R4, P1, R12, R4, 0x2 ;  /* 0x000000040c047211 */ /* 0x001fc800078210ff */
[----:B------:R-:W-:Y:S02]  /*07e0*/  LEA.HI.X R5, R12, R5, R14, 0x2, P1 ;  /* 0x000000050c057211 */ /* 0x000fe400008f140e */
[----:B------:R-:W5:Y:S04]  /*07f0*/  LDG.E R12, desc[UR10][R2.64+0x4] ;  /* 0x0000040a020c7981 */ /* 0x000f68000c1e1900 */
[----:B------:R-:W5:Y:S04]  /*0800*/  LDG.E R15, desc[UR10][R4.64+0x4] ;  /* 0x0000040a040f7981 */ /* 0x000f68000c1e1900 */
[----:B------:R-:W3:Y:S04]  /*0810*/  LDG.E R14, desc[UR10][R2.64+0x8] ;  /* 0x0000080a020e7981 */ /* 0x000ee8000c1e1900 */
[----:B------:R-:W3:Y:S04]  /*0820*/  LDG.E R17, desc[UR10][R4.64+0x8] ;  /* 0x0000080a04117981 */ /* 0x000ee8000c1e1900 */
[----:B------:R-:W4:Y:S04]  /*0830*/  LDG.E R19, desc[UR10][R4.64+0xc] ;  /* 0x00000c0a04137981 */ /* 0x000f28000c1e1900 */
[----:B------:R-:W4:Y:S04]  /*0840*/  LDG.E R21, desc[UR10][R4.64+0x10] ;  /* 0x0000100a04157981 */ /* 0x000f28000c1e1900 */
[----:B------:R-:W4:Y:S04]  /*0850*/  LDG.E R25, desc[UR10][R4.64+0x14] ;  /* 0x0000140a04197981 */ /* 0x000f28000c1e1900 */
[----:B------:R-:W4:Y:S04]  /*0860*/  LDG.E R26, desc[UR10][R4.64+0x18] ;  /* 0x0000180a041a7981 */ /* 0x000f28000c1e1900 */
[----:B------:R-:W4:Y:S01]  /*0870*/  LDG.E R27, desc[UR10][R4.64+0x1c] ;  /* 0x00001c0a041b7981 */ /* 0x000f22000c1e1900 */
[----:B--2---:R-:W-:-:S03]  /*0880*/  FFMA R29, R20, R22, R13 ;  /* 0x00000016141d7223 */ /* 0x004fc6000000000d */
[----:B------:R-:W2:Y:S04]  /*0890*/  LDG.E R20, desc[UR10][R2.64+0x14] ;  /* 0x0000140a02147981 */ /* 0x000ea8000c1e1900 */
[----:B------:R-:W2:Y:S04]  /*08a0*/  LDG.E R13, desc[UR10][R2.64+0x18] ;  /* 0x0000180a020d7981 */ /* 0x000ea8000c1e1900 */
[----:B------:R-:W2:Y:S01]  /*08b0*/  LDG.E R22, desc[UR10][R2.64+0x1c] ;  /* 0x00001c0a02167981 */ /* 0x000ea2000c1e1900 */
[----:B-----5:R-:W-:-:S04]  /*08c0*/  FFMA R15, R12, R15, R29 ;  /* 0x0000000f0c0f7223 */ /* 0x020fc8000000001d */
[----:B---3--:R-:W-:-:S04]  /*08d0*/  FFMA R15, R14, R17, R15 ;  /* 0x000000110e0f7223 */ /* 0x008fc8000000000f */
[----:B----4-:R-:W-:-:S04]  /*08e0*/  FFMA R15, R16, R19, R15 ;  /* 0x00000013100f7223 */ /* 0x010fc8000000000f */
[----:B------:R-:W-:Y:S01]  /*08f0*/  FFMA R15, R18, R21, R15 ;  /* 0x00000015120f7223 */ /* 0x000fe2000000000f */
[----:B------:R-:W-:-:S03]  /*0900*/  IADD3 R0, PT, PT, R0, 0x8, RZ ;  /* 0x0000000800007810 */ /* 0x000fc60007ffe0ff */
[----:B--2---:R-:W-:-:S04]  /*0910*/  FFMA R20, R20, R25, R15 ;  /* 0x0000001914147223 */ /* 0x004fc8000000000f */
[----:B------:R-:W-:-:S04]  /*0920*/  FFMA R13, R13, R26, R20 ;  /* 0x0000001a0d0d7223 */ /* 0x000fc80000000014 */
[----:B------:R-:W-:-:S07]  /*0930*/  FFMA R13, R22, R27, R13 ;  /* 0x0000001b160d7223 */ /* 0x000fce000000000d */
.L_x_5:
[----:B------:R-:W-:Y:S05]  /*0940*/  @!P0 BRA `(.L_x_4) ;  /* 0x0000000000d08947 */ /* 0x000fea0003800000 */
[----:B------:R-:W-:Y:S02]  /*0950*/  IADD3 R2, PT, PT, R24, -0x1, RZ ;  /* 0xffffffff18027810 */ /* 0x000fe40007ffe0ff */
[----:B------:R-:W-:Y:S02]  /*0960*/  ISETP.NE.AND P0, PT, R9, RZ, PT ;  /* 0x000000ff0900720c */ /* 0x000fe40003f05270 */
[----:B------:R-:W-:-:S13]  /*0970*/  ISETP.GE.U32.AND P1, PT, R2, 0x3, PT ;  /* 0x000000030200780c */ /* 0x000fda0003f26070 */
[----:B------:R-:W-:Y:S05]  /*0980*/  @!P1 BRA `(.L_x_6) ;  /* 0x0000000000609947 */ /* 0x000fea0003800000 */
[----:B------:R-:W0:Y:S01]  /*0990*/  LDC.64 R4, c[0x0][0x388] ;  /* 0x0000e200ff047b82 */ /* 0x000e220000000a00 */
[C---:B------:R-:W-:Y:S02]  /*09a0*/  IADD3 R19, PT, PT, R0.reuse, UR12, RZ ;  /* 0x0000000c00137c10 */ /* 0x040fe4000fffe0ff */
[----:B------:R-:W-:Y:S02]  /*09b0*/  IADD3 R12, P1, PT, R0, UR12, RZ ;  /* 0x0000000c000c7c10 */ /* 0x000fe4000ff3e0ff */
[----:B------:R-:W-:-:S03]  /*09c0*/  IADD3 R17, PT, PT, R11, R0, RZ ;  /* 0x000000000b117210 */ /* 0x000fc60007ffe0ff */
[----:B------:R-:W1:Y:S01]  /*09d0*/  LDC.64 R2, c[0x0][0x388] ;  /* 0x0000e200ff027b82 */ /* 0x000e620000000a00 */
[----:B------:R-:W-:-:S07]  /*09e0*/  IMAD.X R16, RZ, RZ, RZ, P1 ;  /* 0x000000ffff107224 */ /* 0x000fce00008e06ff */
[----:B------:R-:W2:Y:S01]  /*09f0*/  LDC.64 R14, c[0x0][0x380] ;  /* 0x0000e000ff0e7b82 */ /* 0x000ea20000000a00 */
[----:B0-----:R-:W-:-:S06]  /*0a00*/  IMAD.WIDE.U32 R4, R19, 0x4, R4 ;  /* 0x0000000413047825 */ /* 0x001fcc00078e0004 */
[----:B------:R-:W3:Y:S01]  /*0a10*/  LDG.E R4, desc[UR10][R4.64] ;  /* 0x0000000a04047981 */ /* 0x000ee2000c1e1900 */
[----:B-1----:R-:W-:-:S04]  /*0a20*/  LEA R2, P1, R12, R2, 0x2 ;  /* 0x000000020c027211 */ /* 0x002fc800078210ff */
[----:B------:R-:W-:Y:S01]  /*0a30*/  LEA.HI.X R3, R12, R3, R16, 0x2, P1 ;  /* 0x000000030c037211 */ /* 0x000fe200008f1410 */
[----:B--2---:R-:W-:-:S04]  /*0a40*/  IMAD.WIDE R14, R17, 0x4, R14 ;  /* 0x00000004110e7825 */ /* 0x004fc800078e020e */
[----:B------:R-:W2:Y:S04]  /*0a50*/  LDG.E R16, desc[UR10][R2.64+0x4] ;  /* 0x0000040a02107981 */ /* 0x000ea8000c1e1900 */
[----:B------:R-:W3:Y:S04]  /*0a60*/  LDG.E R12, desc[UR10][R14.64] ;  /* 0x0000000a0e0c7981 */ /* 0x000ee8000c1e1900 */
[----:B------:R-:W2:Y:S04]  /*0a70*/  LDG.E R17, desc[UR10][R14.64+0x4] ;  /* 0x0000040a0e117981 */ /* 0x000ea8000c1e1900 */
[----:B------:R-:W4:Y:S04]  /*0a80*/  LDG.E R19, desc[UR10][R14.64+0x8] ;  /* 0x0000080a0e137981 */ /* 0x000f28000c1e1900 */
[----:B------:R-:W4:Y:S04]  /*0a90*/  LDG.E R18, desc[UR10][R2.64+0x8] ;  /* 0x0000080a02127981 */ /* 0x000f28000c1e1900 */
[----:B------:R-:W5:Y:S04]  /*0aa0*/  LDG.E R21, desc[UR10][R14.64+0xc] ;  /* 0x00000c0a0e157981 */ /* 0x000f68000c1e1900 */
[----:B------:R-:W5:Y:S01]  /*0ab0*/  LDG.E R20, desc[UR10][R2.64+0xc] ;  /* 0x00000c0a02147981 */ /* 0x000f62000c1e1900 */
[----:B------:R-:W-:Y:S01]  /*0ac0*/  IADD3 R0, PT, PT, R0, 0x4, RZ ;  /* 0x0000000400007810 */ /* 0x000fe20007ffe0ff */
[----:B---3--:R-:W-:-:S04]  /*0ad0*/  FFMA R12, R12, R4, R13 ;  /* 0x000000040c0c7223 */ /* 0x008fc8000000000d */
[----:B--2---:R-:W-:-:S04]  /*0ae0*/  FFMA R12, R17, R16, R12 ;  /* 0x00000010110c7223 */ /* 0x004fc8000000000c */
[----:B----4-:R-:W-:-:S04]  /*0af0*/  FFMA R12, R19, R18, R12 ;  /* 0x00000012130c7223 */ /* 0x010fc8000000000c */
[----:B-----5:R-:W-:-:S07]  /*0b00*/  FFMA R13, R21, R20, R12 ;  /* 0x00000014150d7223 */ /* 0x020fce000000000c */
.L_x_6:
[----:B------:R-:W-:Y:S05]  /*0b10*/  @!P0 BRA `(.L_x_4) ;  /* 0x00000000005c8947 */ /* 0x000fea0003800000 */
[----:B------:R-:W0:Y:S01]  /*0b20*/  LDC.64 R4, c[0x0][0x388] ;  /* 0x0000e200ff047b82 */ /* 0x000e220000000a00 */
[----:B------:R-:W-:Y:S02]  /*0b30*/  IADD3 R15, PT, PT, R0, UR12, RZ ;  /* 0x0000000c000f7c10 */ /* 0x000fe4000fffe0ff */
[----:B------:R-:W-:-:S05]  /*0b40*/  IADD3 R11, PT, PT, R11, R0, RZ ;  /* 0x000000000b0b7210 */ /* 0x000fca0007ffe0ff */
[----:B------:R-:W1:Y:S01]  /*0b50*/  LDC.64 R2, c[0x0][0x380] ;  /* 0x0000e000ff027b82 */ /* 0x000e620000000a00 */
[----:B0-----:R-:W-:-:S06]  /*0b60*/  IMAD.WIDE.U32 R4, R15, 0x4, R4 ;  /* 0x000000040f047825 */ /* 0x001fcc00078e0004 */
[----:B------:R-:W2:Y:S01]  /*0b70*/  LDG.E R4, desc[UR10][R4.64] ;  /* 0x0000000a04047981 */ /* 0x000ea2000c1e1900 */
[----:B-1----:R-:W-:-:S05]  /*0b80*/  IMAD.WIDE R2, R11, 0x4, R2 ;  /* 0x000000040b027825 */ /* 0x002fca00078e0202 */
[----:B------:R-:W2:Y:S01]  /*0b90*/  LDG.E R12, desc[UR10][R2.64] ;  /* 0x0000000a020c7981 */ /* 0x000ea2000c1e1900 */
[----:B------:R-:W-:Y:S01]  /*0ba0*/  ISETP.NE.AND P0, PT, R9, 0x1, PT ;  /* 0x000000010900780c */ /* 0x000fe20003f05270 */
[----:B--2---:R-:W-:-:S12]  /*0bb0*/  FFMA R13, R12, R4, R13 ;  /* 0x000000040c0d7223 */ /* 0x004fd8000000000d */
[----:B------:R-:W-:Y:S05]  /*0bc0*/  @!P0 BRA `(.L_x_4) ;  /* 0x0000000000308947 */ /* 0x000fea0003800000 */
[----:B------:R-:W0:Y:S01]  /*0bd0*/  LDC.64 R14, c[0x0][0x388] ;  /* 0x0000e200ff0e7b82 */ /* 0x000e220000000a00 */
[----:B------:R-:W-:Y:S02]  /*0be0*/  IADD3 R0, P1, PT, R0, UR12, RZ ;  /* 0x0000000c00007c10 */ /* 0x000fe4000ff3e0ff */
[----:B------:R-:W-:Y:S02]  /*0bf0*/  ISETP.NE.AND P0, PT, R9, 0x2, PT ;  /* 0x000000020900780c */ /* 0x000fe40003f05270 */
[----:B------:R-:W-:-:S11]  /*0c00*/  IADD3.X R5, PT, PT, RZ, RZ, RZ, P1, !PT ;  /* 0x000000ffff057210 */ /* 0x000fd60000ffe4ff */
[----:B------:R-:W2:Y:S01]  /*0c10*/  @P0 LDG.E R12, desc[UR10][R2.64+0x8] ;  /* 0x0000080a020c0981 */ /* 0x000ea2000c1e1900 */
[----:B0-----:R-:W-:-:S04]  /*0c20*/  LEA R4, P1, R0, R14, 0x2 ;  /* 0x0000000e00047211 */ /* 0x001fc800078210ff */
[----:B------:R-:W-:Y:S02]  /*0c30*/  LEA.HI.X R5, R0, R15, R5, 0x2, P1 ;  /* 0x0000000f00057211 */ /* 0x000fe400008f1405 */
[----:B------:R-:W3:Y:S04]  /*0c40*/  LDG.E R0, desc[UR10][R2.64+0x4] ;  /* 0x0000040a02007981 */ /* 0x000ee8000c1e1900 */
[----:B------:R-:W3:Y:S04]  /*0c50*/  LDG.E R11, desc[UR10][R4.64+0x4] ;  /* 0x0000040a040b7981 */ /* 0x000ee8000c1e1900 */
[----:B------:R-:W2:Y:S01]  /*0c60*/  @P0 LDG.E R14, desc[UR10][R4.64+0x8] ;  /* 0x0000080a040e0981 */ /* 0x000ea2000c1e1900 */
[----:B---3--:R-:W-:-:S04]  /*0c70*/  FFMA R13, R0, R11, R13 ;  /* 0x0000000b000d7223 */ /* 0x008fc8000000000d */
[----:B--2---:R-:W-:-:S07]  /*0c80*/  @P0 FFMA R13, R12, R14, R13 ;  /* 0x0000000e0c0d0223 */ /* 0x004fce000000000d */
.L_x_4:
[----:B------:R-:W-:Y:S05]  /*0c90*/  BRA.U UP0, `(.L_x_7) ;  /* 0xfffffff500487547 */ /* 0x000fea000b83ffff */
.L_x_1:
[C---:B------:R-:W-:Y:S01]  /*0ca0*/  FMUL R0, |R13|.reuse, 2.8853900432586669922 ;  /* 0x4038aa3b0d007820 */ /* 0x040fe20000400200 */
[----:B------:R-:W0:Y:S01]  /*0cb0*/  S2UR UR4, SR_CTAID.Z ;  /* 0x00000000000479c3 */ /* 0x000e220000002700 */
[----:B------:R-:W-:Y:S01]  /*0cc0*/  MOV R8, 0x3c80f082 ;  /* 0x3c80f08200087802 */ /* 0x000fe20000000f00 */
[----:B------:R-:W-:Y:S01]  /*0cd0*/  FMUL R9, R13, R13 ;  /* 0x0000000d0d097220 */ /* 0x000fe20000400000 */
[----:B------:R-:W-:Y:S02]  /*0ce0*/  MOV R5, 0x3f800000 ;  /* 0x3f80000000057802 */ /* 0x000fe40000000f00 */
[----:B------:R-:W1:Y:S01]  /*0cf0*/  MUFU.EX2 R0, R0 ;  /* 0x0000000000007308 */ /* 0x000e620000000800 */
[----:B------:R-:W-:Y:S01]  /*0d00*/  FFMA R8, R9, R8, -0.052303962409496307373 ;  /* 0xbd563cae09087423 */ /* 0x000fe20000000008 */
[C---:B------:R-:W-:Y:S01]  /*0d10*/  FSETP.GE.AND P1, PT, |R13|.reuse, 0.60000002384185791016, PT ;  /* 0x3f19999a0d00780b */ /* 0x040fe20003f26200 */
[----:B------:R-:W0:Y:S01]  /*0d20*/  LDC R10, c[0x0][0x39c] ;  /* 0x0000e700ff0a7b82 */ /* 0x000e220000000800 */
[----:B------:R-:W-:-:S07]  /*0d30*/  FSETP.GE.AND P0, PT, |R13|, 9.010913848876953125, PT ;  /* 0x41102cb40d00780b */ /* 0x000fce0003f06200 */
[----:B------:R-:W2:Y:S01]  /*0d40*/  LDC.64 R2, c[0x0][0x390] ;  /* 0x0000e400ff027b82 */ /* 0x000ea20000000a00 */
[----:B-1----:R-:W-:Y:S01]  /*0d50*/  FADD R4, R0, 1 ;  /* 0x3f80000000047421 */ /* 0x002fe20000000000 */
[----:B------:R-:W-:-:S04]  /*0d60*/  FFMA R0, R9, R8, 0.1331529766321182251 ;  /* 0x3e08594109007423 */ /* 0x000fc80000000008 */
[C---:B------:R-:W-:Y:S01]  /*0d70*/  FFMA R0, R9.reuse, R0, -0.33332768082618713379 ;  /* 0xbeaaa9ed09007423 */ /* 0x040fe20000000000 */
[----:B------:R-:W1:Y:S03]  /*0d80*/  MUFU.RCP R4, R4 ;  /* 0x0000000400047308 */ /* 0x000e660000001000 */
[----:B------:R-:W-:Y:S01]  /*0d90*/  FFMA R0, R9, R0, RZ ;  /* 0x0000000009007223 */ /* 0x000fe200000000ff */
[----:B0-----:R-:W-:-:S04]  /*0da0*/  IMAD R7, R10, UR4, R7 ;  /* 0x000000040a077c24 */ /* 0x001fc8000f8e0207 */
[----:B------:R-:W-:-:S04]  /*0db0*/  IMAD R7, R7, R10, R6 ;  /* 0x0000000a07077224 */ /* 0x000fc800078e0206 */
[----:B--2---:R-:W-:-:S04]  /*0dc0*/  IMAD.WIDE.U32 R2, R7, 0x4, R2 ;  /* 0x0000000407027825 */ /* 0x004fc800078e0002 */
[----:B-1----:R-:W-:-:S05]  /*0dd0*/  FFMA R5, R4, -2, R5 ;  /* 0xc000000004057823 */ /* 0x002fca0000000005 */
[----:B------:R-:W-:-:S04]  /*0de0*/  FSEL R4, R5, 1, !P0 ;  /* 0x3f80000005047808 */ /* 0x000fc80004000000 */
[--C-:B------:R-:W-:Y:S01]  /*0df0*/  LOP3.LUT R5, R4, 0x80000000, R13.reuse, 0xb8, !PT ;  /* 0x8000000004057812 */ /* 0x100fe200078eb80d */
[----:B------:R-:W-:-:S05]  /*0e00*/  @!P1 FFMA R5, R0, R13, R13 ;  /* 0x0000000d00059223 */ /* 0x000fca000000000d */
[----:B------:R-:W-:Y:S01]  /*0e10*/  STG.E desc[UR10][R2.64], R5 ;  /* 0x0000000502007986 */ /* 0x000fe2000c10190a */
[----:B------:R-:W-:Y:S05]  /*0e20*/  EXIT ;  /* 0x000000000000794d */ /* 0x000fea0003800000 */
.L_x_8:
        /* <DEDUP_REMOVED lines=13> */
.L_x_10:


//--------------------- .nv.shared.reserved.0     --------------------------
	.section	.nv.shared.reserved.0,"aw",@nobits
	.weak		__nv_reservedSMEM_offset_0_alias
	.size		__nv_reservedSMEM_offset_0_alias, 0, 64
	.other		__nv_reservedSMEM_offset_0_alias,@"STO_CUDA_RESERVED_SHARED STV_DEFAULT"
__nv_reservedSMEM_offset_0_alias:
	.zero		0
	.zero		64


//--------------------- .nv.constant0._Z15cudaSubsamplingPfS_ii --------------------------
	.section	.nv.constant0._Z15cudaSubsamplingPfS_ii,"a",@progbits
	.sectionflags	@""
	.align	4
.nv.constant0._Z15cudaSubsamplingPfS_ii:
	.zero		920


//--------------------- .nv.constant0._Z17cudaConvolution2DPfS_S_iii --------------------------
	.section	.nv.constant0._Z17cudaConvolution2DPfS_S_iii,"a",@progbits
	.sectionflags	@""
	.align	4
.nv.constant0._Z17cudaConvolution2DPfS_S_iii:
	.zero		932


//--------------------- SYMBOLS --------------------------

	.type		.nv.reservedSmem.offset0,@object
	.size		.nv.reservedSmem.offset0,0x4
